	.headerflags	@"EF_CUDA_TEXMODE_UNIFIED EF_CUDA_64BIT_ADDRESS EF_CUDA_SM86 EF_CUDA_VIRTUAL_SM(EF_CUDA_SM86)"
	.elftype	@"ET_EXEC"


//--------------------- .nv.info                  --------------------------
	.section	.nv.info,"",@"SHT_CUDA_INFO"
	.align	4


	//----- nvinfo : EIATTR_REGCOUNT
	.align		4
        /*0000*/ 	.byte	0x04, 0x2f
        /*0002*/ 	.short	(.L_1 - .L_0)
	.align		4
.L_0:
        /*0004*/ 	.word	index@(triton_mm)
        /*0008*/ 	.word	0x00000060


	//----- nvinfo : EIATTR_MIN_STACK_SIZE
	.align		4
.L_1:
        /*000c*/ 	.byte	0x04, 0x12
        /*000e*/ 	.short	(.L_3 - .L_2)
	.align		4
.L_2:
        /*0010*/ 	.word	index@(triton_mm)
        /*0014*/ 	.word	0x00000000


	//----- nvinfo : EIATTR_FRAME_SIZE
	.align		4
.L_3:
        /*0018*/ 	.byte	0x04, 0x11
        /*001a*/ 	.short	(.L_5 - .L_4)
	.align		4
.L_4:
        /*001c*/ 	.word	index@(triton_mm)
        /*0020*/ 	.word	0x00000000


	//----- nvinfo : EIATTR_MIN_STACK_SIZE
	.align		4
.L_5:
        /*0024*/ 	.byte	0x04, 0x12
        /*0026*/ 	.short	(.L_7 - .L_6)
	.align		4
.L_6:
        /*0028*/ 	.word	index@(triton_mm)
        /*002c*/ 	.word	0x00000000
.L_7:


//--------------------- .nv.info.triton_mm        --------------------------
	.section	.nv.info.triton_mm,"",@"SHT_CUDA_INFO"
	.sectionflags	@""
	.align	4


	//----- nvinfo : EIATTR_CUDA_API_VERSION
	.align		4
        /*0000*/ 	.byte	0x04, 0x37
        /*0002*/ 	.short	(.L_9 - .L_8)
.L_8:
        /*0004*/ 	.word	0x0000007c


	//----- nvinfo : EIATTR_SW2861232_WAR
	.align		4
.L_9:
        /*0008*/ 	.byte	0x01, 0x35
	.zero		2


	//----- nvinfo : EIATTR_PARAM_CBANK
	.align		4
        /*000c*/ 	.byte	0x04, 0x0a
        /*000e*/ 	.short	(.L_11 - .L_10)
	.align		4
.L_10:
        /*0010*/ 	.word	index@(.nv.constant0.triton_mm)
        /*0014*/ 	.short	0x0160
        /*0016*/ 	.short	0x0020


	//----- nvinfo : EIATTR_CBANK_PARAM_SIZE
	.align		4
.L_11:
        /*0018*/ 	.byte	0x03, 0x19
        /*001a*/ 	.short	0x0020


	//----- nvinfo : EIATTR_KPARAM_INFO
	.align		4
        /*001c*/ 	.byte	0x04, 0x17
        /*001e*/ 	.short	(.L_13 - .L_12)
.L_12:
        /*0020*/ 	.word	0x00000000
        /*0024*/ 	.short	0x0003
        /*0026*/ 	.short	0x0018
        /*0028*/ 	.byte	0x00, 0xf4, 0x21, 0x00


	//----- nvinfo : EIATTR_KPARAM_INFO
	.align		4
.L_13:
        /*002c*/ 	.byte	0x04, 0x17
        /*002e*/ 	.short	(.L_15 - .L_14)
.L_14:
        /*0030*/ 	.word	0x00000000
        /*0034*/ 	.short	0x0002
        /*0036*/ 	.short	0x0010
        /*0038*/ 	.byte	0x00, 0xf4, 0x21, 0x00


	//----- nvinfo : EIATTR_KPARAM_INFO
	.align		4
.L_15:
        /*003c*/ 	.byte	0x04, 0x17
        /*003e*/ 	.short	(.L_17 - .L_16)
.L_16:
        /*0040*/ 	.word	0x00000000
        /*0044*/ 	.short	0x0001
        /*0046*/ 	.short	0x0008
        /*0048*/ 	.byte	0x00, 0xf4, 0x21, 0x00


	//----- nvinfo : EIATTR_KPARAM_INFO
	.align		4
.L_17:
        /*004c*/ 	.byte	0x04, 0x17
        /*004e*/ 	.short	(.L_19 - .L_18)
.L_18:
        /*0050*/ 	.word	0x00000000
        /*0054*/ 	.short	0x0000
        /*0056*/ 	.short	0x0000
        /*0058*/ 	.byte	0x00, 0xf4, 0x21, 0x00


	//----- nvinfo : EIATTR_MAXREG_COUNT
	.align		4
.L_19:
        /*005c*/ 	.byte	0x03, 0x1b
        /*005e*/ 	.short	0x00ff


	//----- nvinfo : EIATTR_EXIT_INSTR_OFFSETS
	.align		4
        /*0060*/ 	.byte	0x04, 0x1c
        /*0062*/ 	.short	(.L_21 - .L_20)


	//   ....[0]....
.L_20:
        /*0064*/ 	.word	0x00001900


	//   ....[1]....
        /*0068*/ 	.word	0x00001950


	//----- nvinfo : EIATTR_REQNTID
	.align		4
.L_21:
        /*006c*/ 	.byte	0x04, 0x10
        /*006e*/ 	.short	(.L_23 - .L_22)
.L_22:
        /*0070*/ 	.word	0x00000080
        /*0074*/ 	.word	0x00000001
        /*0078*/ 	.word	0x00000001
.L_23:


//--------------------- .nv.callgraph             --------------------------
	.section	.nv.callgraph,"",@"SHT_CUDA_CALLGRAPH"
	.align	4
	.sectionentsize	8
	.align		4
        /*0000*/ 	.word	0x00000000
	.align		4
        /*0004*/ 	.word	0xffffffff
	.align		4
        /*0008*/ 	.word	0x00000000
	.align		4
        /*000c*/ 	.word	0xfffffffe
	.align		4
        /*0010*/ 	.word	0x00000000
	.align		4
        /*0014*/ 	.word	0xfffffffd
	.align		4
        /*0018*/ 	.word	0x00000000
	.align		4
        /*001c*/ 	.word	0xfffffffc


//--------------------- .nv.rel.action            --------------------------
	.section	.nv.rel.action,"",@"SHT_CUDA_RELOCINFO"
	.align	8
	.sectionentsize	8
        /*0000*/ 	.byte	0x73, 0x00, 0x00, 0x00, 0x00, 0x00, 0x00, 0x00, 0x00, 0x00, 0x00, 0x11, 0x25, 0x00, 0x05, 0x36


//--------------------- .nv.constant0.triton_mm   --------------------------
	.section	.nv.constant0.triton_mm,"a",@progbits
	.sectionflags	@""
	.align	4
.nv.constant0.triton_mm:
	.zero		384


//--------------------- .text.triton_mm           --------------------------
	.section	.text.triton_mm,"ax",@progbits
	.sectionflags	@"SHF_BARRIERS=1"
	.sectioninfo	@"SHI_REGISTERS=96"
	.align	128
        .global         triton_mm
        .type           triton_mm,@function
        .size           triton_mm,(.L_x_2 - triton_mm)
        .other          triton_mm,@"STO_CUDA_ENTRY STV_DEFAULT"
triton_mm:
.text.triton_mm:
[----:B------:R-:W-:Y:S02]  /*0000*/  IMAD.MOV.U32 R1, RZ, RZ, c[0x0][0x28] ;  /* 0x00000a00ff017624 */ /* 0x000fe400078e00ff */
[----:B------:R-:W1:Y:S01]  /*0010*/  S2R R9, SR_CTAID.X ;  /* 0x0000000000097919 */ /* 0x000e620000002500 */
[----:B------:R-:W-:Y:S01]  /*0020*/  IMAD.MOV.U32 R5, RZ, RZ, -0x8 ;  /* 0xfffffff8ff057424 */ /* 0x000fe200078e00ff */
[----:B------:R-:W-:Y:S01]  /*0030*/  ULDC.64 UR4, c[0x0][0x118] ;  /* 0x0000460000047ab9 */ /* 0x000fe20000000a00 */
[----:B------:R-:W-:Y:S01]  /*0040*/  IMAD.MOV.U32 R88, RZ, RZ, 0x1 ;  /* 0x00000001ff587424 */ /* 0x000fe200078e00ff */
[----:B------:R-:W2:Y:S01]  /*0050*/  S2R R12, SR_TID.X ;  /* 0x00000000000c7919 */ /* 0x000ea20000002100 */
[----:B------:R-:W-:Y:S01]  /*0060*/  IMAD.MOV.U32 R87, RZ, RZ, -0x1 ;  /* 0xffffffffff577424 */ /* 0x000fe200078e00ff */
[----:B------:R-:W-:Y:S01]  /*0070*/  CS2R R32, SRZ ;  /* 0x0000000000207805 */ /* 0x000fe2000001ff00 */
[----:B------:R-:W-:Y:S01]  /*0080*/  IMAD.MOV.U32 R86, RZ, RZ, RZ ;  /* 0x000000ffff567224 */ /* 0x000fe200078e00ff */
[----:B------:R-:W-:Y:S01]  /*0090*/  CS2R R34, SRZ ;  /* 0x0000000000227805 */ /* 0x000fe2000001ff00 */
[----:B------:R-:W-:Y:S01]  /*00a0*/  IMAD.MOV.U32 R46, RZ, RZ, RZ ;  /* 0x000000ffff2e7224 */ /* 0x000fe200078e00ff */
[----:B------:R-:W-:Y:S01]  /*00b0*/  CS2R R80, SRZ ;  /* 0x0000000000507805 */ /* 0x000fe2000001ff00 */
        /* <DEDUP_REMOVED lines=13> */
[----:B-1----:R-:W-:Y:S01]  /*0190*/  IMAD.HI R0, R9, 0x2aaaaaab, RZ ;  /* 0x2aaaaaab09007827 */ /* 0x002fe200078e02ff */
[----:B------:R-:W-:Y:S01]  /*01a0*/  CS2R R28, SRZ ;  /* 0x00000000001c7805 */ /* 0x000fe2000001ff00 */
[----:B------:R-:W-:Y:S01]  /*01b0*/  CS2R R30, SRZ ;  /* 0x00000000001e7805 */ /* 0x000fe2000001ff00 */
[----:B------:R-:W-:Y:S01]  /*01c0*/  CS2R R14, SRZ ;  /* 0x00000000000e7805 */ /* 0x000fe2000001ff00 */
[----:B------:R-:W-:Y:S01]  /*01d0*/  CS2R R52, SRZ ;  /* 0x0000000000347805 */ /* 0x000fe2000001ff00 */
[----:B------:R-:W-:Y:S01]  /*01e0*/  SHF.R.U32.HI R3, RZ, 0x1f, R0 ;  /* 0x0000001fff037819 */ /* 0x000fe20000011600 */
[----:B------:R-:W-:Y:S01]  /*01f0*/  CS2R R54, SRZ ;  /* 0x0000000000367805 */ /* 0x000fe2000001ff00 */
[----:B------:R-:W-:Y:S01]  /*0200*/  CS2R R48, SRZ ;  /* 0x0000000000307805 */ /* 0x000fe2000001ff00 */
[----:B------:R-:W-:Y:S01]  /*0210*/  CS2R R50, SRZ ;  /* 0x0000000000327805 */ /* 0x000fe2000001ff00 */
[----:B------:R-:W-:Y:S01]  /*0220*/  LEA.HI.SX32 R0, R0, R3, 0x1a ;  /* 0x0000000300007211 */ /* 0x000fe200078fd2ff */
[----:B------:R-:W-:Y:S01]  /*0230*/  CS2R R16, SRZ ;  /* 0x0000000000107805 */ /* 0x000fe2000001ff00 */
[----:B------:R-:W-:Y:S01]  /*0240*/  CS2R R18, SRZ ;  /* 0x0000000000127805 */ /* 0x000fe2000001ff00 */
[----:B------:R-:W-:Y:S01]  /*0250*/  CS2R R20, SRZ ;  /* 0x0000000000147805 */ /* 0x000fe2000001ff00 */
[----:B------:R-:W-:Y:S01]  /*0260*/  CS2R R22, SRZ ;  /* 0x0000000000167805 */ /* 0x000fe2000001ff00 */
[C---:B------:R-:W-:Y:S01]  /*0270*/  IMAD R2, R0.reuse, R5, 0x4 ;  /* 0x0000000400027424 */ /* 0x040fe200078e0205 */
[----:B------:R-:W-:Y:S01]  /*0280*/  CS2R R24, SRZ ;  /* 0x0000000000187805 */ /* 0x000fe2000001ff00 */
[----:B------:R-:W-:-:S03]  /*0290*/  IMAD R7, R0, -0x180, R9 ;  /* 0xfffffe8000077824 */ /* 0x000fc600078e0209 */
[----:B------:R-:W-:Y:S02]  /*02a0*/  IMNMX R4, R2, 0x8, PT ;  /* 0x0000000802047817 */ /* 0x000fe40003800200 */
[----:B------:R-:W-:Y:S02]  /*02b0*/  IABS R8, R7 ;  /* 0x0000000700087213 */ /* 0x000fe40000000000 */
[-C--:B------:R-:W-:Y:S02]  /*02c0*/  IABS R6, R4.reuse ;  /* 0x0000000400067213 */ /* 0x080fe40000000000 */
[-C--:B------:R-:W-:Y:S02]  /*02d0*/  IABS R10, R4.reuse ;  /* 0x00000004000a7213 */ /* 0x080fe40000000000 */
[----:B------:R-:W1:Y:S01]  /*02e0*/  I2F.RP R5, R6 ;  /* 0x0000000600057306 */ /* 0x000e620000209400 */
[----:B------:R-:W-:-:S04]  /*02f0*/  LOP3.LUT R7, R7, R4, RZ, 0x3c, !PT ;  /* 0x0000000407077212 */ /* 0x000fc800078e3cff */
[----:B------:R-:W-:-:S03]  /*0300*/  ISETP.GE.AND P2, PT, R7, RZ, PT ;  /* 0x000000ff0700720c */ /* 0x000fc60003f46270 */
[----:B-1----:R-:W1:Y:S02]  /*0310*/  MUFU.RCP R5, R5 ;  /* 0x0000000500057308 */ /* 0x002e640000001000 */
[----:B-1----:R-:W-:-:S06]  /*0320*/  IADD3 R2, R5, 0xffffffe, RZ ;  /* 0x0ffffffe05027810 */ /* 0x002fcc0007ffe0ff */
[----:B------:R1:W3:Y:S02]  /*0330*/  F2I.FTZ.U32.TRUNC.NTZ R3, R2 ;  /* 0x0000000200037305 */ /* 0x0002e4000021f000 */
[----:B-1----:R-:W-:Y:S02]  /*0340*/  IMAD.MOV.U32 R2, RZ, RZ, RZ ;  /* 0x000000ffff027224 */ /* 0x002fe400078e00ff */
[----:B---3--:R-:W-:-:S04]  /*0350*/  IMAD.MOV R11, RZ, RZ, -R3 ;  /* 0x000000ffff0b7224 */ /* 0x008fc800078e0a03 */
[----:B------:R-:W-:-:S04]  /*0360*/  IMAD R11, R11, R6, RZ ;  /* 0x000000060b0b7224 */ /* 0x000fc800078e02ff */
[----:B------:R-:W-:-:S04]  /*0370*/  IMAD.HI.U32 R3, R3, R11, R2 ;  /* 0x0000000b03037227 */ /* 0x000fc800078e0002 */
[----:B------:R-:W-:Y:S02]  /*0380*/  IMAD.MOV R11, RZ, RZ, -R10 ;  /* 0x000000ffff0b7224 */ /* 0x000fe400078e0a0a */
[----:B------:R-:W-:-:S04]  /*0390*/  IMAD.HI.U32 R2, R3, R8, RZ ;  /* 0x0000000803027227 */ /* 0x000fc800078e00ff */
[----:B------:R-:W-:Y:S01]  /*03a0*/  IMAD R5, R2, R11, R8 ;  /* 0x0000000b02057224 */ /* 0x000fe200078e0208 */
[----:B------:R-:W-:-:S04]  /*03b0*/  IABS R8, R9 ;  /* 0x0000000900087213 */ /* 0x000fc80000000000 */
[----:B------:R-:W-:Y:S01]  /*03c0*/  ISETP.GT.U32.AND P1, PT, R6, R5, PT ;  /* 0x000000050600720c */ /* 0x000fe20003f24070 */
[----:B------:R-:W-:-:S04]  /*03d0*/  IMAD.HI.U32 R3, R3, R8, RZ ;  /* 0x0000000803037227 */ /* 0x000fc800078e00ff */
[----:B------:R-:W-:Y:S01]  /*03e0*/  IMAD R3, R3, R11, R8 ;  /* 0x0000000b03037224 */ /* 0x000fe200078e0208 */
[----:B--2---:R-:W-:-:S07]  /*03f0*/  SHF.R.U32.HI R11, RZ, 0x2, R12 ;  /* 0x00000002ff0b7819 */ /* 0x004fce000001160c */
[----:B------:R-:W-:Y:S01]  /*0400*/  @!P1 IMAD.IADD R5, R5, 0x1, -R6 ;  /* 0x0000000105059824 */ /* 0x000fe200078e0a06 */
[----:B------:R-:W-:Y:S02]  /*0410*/  @!P1 IADD3 R2, R2, 0x1, RZ ;  /* 0x0000000102029810 */ /* 0x000fe40007ffe0ff */
[----:B------:R-:W-:Y:S02]  /*0420*/  ISETP.GT.U32.AND P1, PT, R6, R3, PT ;  /* 0x000000030600720c */ /* 0x000fe40003f24070 */
[----:B------:R-:W-:Y:S02]  /*0430*/  ISETP.GE.U32.AND P0, PT, R5, R6, PT ;  /* 0x000000060500720c */ /* 0x000fe40003f06070 */
[----:B------:R-:W-:-:S09]  /*0440*/  SHF.R.U32.HI R5, RZ, 0x1, R12 ;  /* 0x00000001ff057819 */ /* 0x000fd2000001160c */
[----:B------:R-:W-:Y:S02]  /*0450*/  @!P1 IMAD.IADD R3, R3, 0x1, -R6 ;  /* 0x0000000103039824 */ /* 0x000fe400078e0a06 */
[----:B------:R-:W-:Y:S02]  /*0460*/  @P0 IADD3 R2, R2, 0x1, RZ ;  /* 0x0000000102020810 */ /* 0x000fe40007ffe0ff */
[----:B------:R-:W-:Y:S02]  /*0470*/  ISETP.NE.AND P0, PT, R4, RZ, PT ;  /* 0x000000ff0400720c */ /* 0x000fe40003f05270 */
[----:B------:R-:W-:Y:S01]  /*0480*/  LOP3.LUT R4, RZ, R4, RZ, 0x33, !PT ;  /* 0x00000004ff047212 */ /* 0x000fe200078e33ff */
[----:B------:R-:W-:Y:S01]  /*0490*/  @!P2 IMAD.MOV R2, RZ, RZ, -R2 ;  /* 0x000000ffff02a224 */ /* 0x000fe200078e0a02 */
[----:B------:R-:W-:Y:S02]  /*04a0*/  ISETP.GT.U32.AND P1, PT, R6, R3, PT ;  /* 0x000000030600720c */ /* 0x000fe40003f24070 */
[----:B------:R-:W-:-:S02]  /*04b0*/  ISETP.GE.AND P2, PT, R9, RZ, PT ;  /* 0x000000ff0900720c */ /* 0x000fc40003f46270 */
[----:B------:R-:W-:Y:S02]  /*04c0*/  SEL R84, R4, R2, !P0 ;  /* 0x0000000204547207 */ /* 0x000fe40004000000 */
[----:B------:R-:W-:-:S03]  /*04d0*/  SGXT.U32 R2, R5, 0x6 ;  /* 0x000000060502781a */ /* 0x000fc60000000000 */
[----:B------:R-:W-:-:S04]  /*04e0*/  IMAD.SHL.U32 R84, R84, 0x40, RZ ;  /* 0x0000004054547824 */ /* 0x000fc800078e00ff */
[----:B------:R-:W-:Y:S01]  /*04f0*/  @!P1 IMAD.IADD R3, R3, 0x1, -R6 ;  /* 0x0000000103039824 */ /* 0x000fe200078e0a06 */
[----:B------:R-:W-:-:S03]  /*0500*/  LOP3.LUT R5, R84, R2, RZ, 0xfc, !PT ;  /* 0x0000000254057212 */ /* 0x000fc600078efcff */
[----:B------:R-:W-:Y:S01]  /*0510*/  @!P2 IMAD.MOV R3, RZ, RZ, -R3 ;  /* 0x000000ffff03a224 */ /* 0x000fe200078e0a03 */
[----:B------:R-:W-:-:S04]  /*0520*/  PRMT R7, R5, 0x9910, RZ ;  /* 0x0000991005077816 */ /* 0x000fc800000000ff */
[----:B------:R-:W-:Y:S01]  /*0530*/  SEL R3, R4, R3, !P0 ;  /* 0x0000000304037207 */ /* 0x000fe20004000000 */
[----:B------:R-:W-:-:S04]  /*0540*/  IMAD.MOV.U32 R6, RZ, RZ, R7 ;  /* 0x000000ffff067224 */ /* 0x000fc800078e0007 */
[----:B------:R-:W-:Y:S02]  /*0550*/  IMAD R6, R6, 0x2aab, RZ ;  /* 0x00002aab06067824 */ /* 0x000fe400078e02ff */
[----:B------:R-:W-:-:S03]  /*0560*/  IMAD R3, R0, 0x8, R3 ;  /* 0x0000000800037824 */ /* 0x000fc600078e0203 */
[----:B------:R-:W-:Y:S01]  /*0570*/  SHF.R.S32.HI R6, RZ, 0x10, R6 ;  /* 0x00000010ff067819 */ /* 0x000fe20000011406 */
[----:B------:R-:W-:Y:S01]  /*0580*/  IMAD.SHL.U32 R7, R3, 0x80, RZ ;  /* 0x0000008003077824 */ /* 0x000fe200078e00ff */
[----:B------:R-:W-:Y:S02]  /*0590*/  SHF.R.S32.HI R4, RZ, 0x18, R3 ;  /* 0x00000018ff047819 */ /* 0x000fe40000011403 */
[----:B------:R-:W-:Y:S02]  /*05a0*/  LOP3.LUT R9, R6, 0xffff, RZ, 0xc0, !PT ;  /* 0x0000ffff06097812 */ /* 0x000fe400078ec0ff */
[----:B------:R-:W-:Y:S02]  /*05b0*/  SGXT R4, R4, 0x1 ;  /* 0x000000010404781a */ /* 0x000fe40000000200 */
[----:B------:R-:W-:Y:S02]  /*05c0*/  SHF.R.U32.HI R0, RZ, 0xf, R9 ;  /* 0x0000000fff007819 */ /* 0x000fe40000011609 */
[----:B------:R-:W-:-:S02]  /*05d0*/  LOP3.LUT R3, R7, 0x40, R2, 0xfe, !PT ;  /* 0x0000004007037812 */ /* 0x000fc400078efe02 */
[----:B------:R-:W-:Y:S02]  /*05e0*/  LEA.HI R6, R9, R0, RZ, 0x17 ;  /* 0x0000000009067211 */ /* 0x000fe400078fb8ff */
[----:B------:R-:W-:Y:S02]  /*05f0*/  LOP3.LUT R0, R7, R2, RZ, 0xfc, !PT ;  /* 0x0000000207007212 */ /* 0x000fe400078efcff */
[----:B------:R-:W-:Y:S02]  /*0600*/  PRMT R8, R6, 0x9910, RZ ;  /* 0x0000991006087816 */ /* 0x000fe400000000ff */
[C---:B------:R-:W-:Y:S02]  /*0610*/  LEA.HI R6, R4.reuse, R0, RZ, 0x9 ;  /* 0x0000000004067211 */ /* 0x040fe400078f48ff */
[----:B------:R-:W-:Y:S02]  /*0620*/  LEA.HI R4, R4, R3, RZ, 0x9 ;  /* 0x0000000304047211 */ /* 0x000fe400078f48ff */
[----:B------:R-:W-:Y:S01]  /*0630*/  LOP3.LUT R9, R6, 0x3ffe00, RZ, 0xc0, !PT ;  /* 0x003ffe0006097812 */ /* 0x000fe200078ec0ff */
[----:B------:R-:W-:Y:S01]  /*0640*/  IMAD R6, R8, 0xc00, RZ ;  /* 0x00000c0008067824 */ /* 0x000fe200078e02ff */
[----:B------:R-:W-:-:S02]  /*0650*/  LOP3.LUT R4, R4, 0x3ffe00, RZ, 0xc0, !PT ;  /* 0x003ffe0004047812 */ /* 0x000fc400078ec0ff */
[----:B------:R-:W-:Y:S01]  /*0660*/  LOP3.LUT R8, R11, 0x10, RZ, 0xc0, !PT ;  /* 0x000000100b087812 */ /* 0x000fe200078ec0ff */
[----:B------:R-:W-:Y:S02]  /*0670*/  IMAD.MOV R10, RZ, RZ, -R6 ;  /* 0x000000ffff0a7224 */ /* 0x000fe400078e0a06 */
[----:B------:R-:W-:Y:S01]  /*0680*/  IMAD.IADD R9, R0, 0x1, -R9 ;  /* 0x0000000100097824 */ /* 0x000fe200078e0a09 */
[----:B------:R-:W-:Y:S01]  /*0690*/  LOP3.LUT R0, R12, 0x8, RZ, 0xc0, !PT ;  /* 0x000000080c007812 */ /* 0x000fe200078ec0ff */
[----:B------:R-:W-:Y:S01]  /*06a0*/  IMAD.IADD R4, R3, 0x1, -R4 ;  /* 0x0000000103047824 */ /* 0x000fe200078e0a04 */
[----:B------:R-:W-:Y:S01]  /*06b0*/  PRMT R10, R10, 0x7710, RZ ;  /* 0x000077100a0a7816 */ /* 0x000fe200000000ff */
[----:B------:R-:W-:Y:S01]  /*06c0*/  IMAD.SHL.U32 R3, R12, 0x4, RZ ;  /* 0x000000040c037824 */ /* 0x000fe200078e00ff */
[C-C-:B------:R-:W-:Y:S01]  /*06d0*/  LOP3.LUT R6, R0.reuse, 0x7, R12.reuse, 0xf8, !PT ;  /* 0x0000000700067812 */ /* 0x140fe200078ef80c */
[----:B------:R-:W-:Y:S01]  /*06e0*/  IMAD.SHL.U32 R0, R0, 0x2, RZ ;  /* 0x0000000200007824 */ /* 0x000fe200078e00ff */
[----:B------:R-:W-:Y:S01]  /*06f0*/  LOP3.LUT R89, R8, 0xf, R12, 0xf8, !PT ;  /* 0x0000000f08597812 */ /* 0x000fe200078ef80c */
[----:B------:R-:W-:Y:S01]  /*0700*/  IMAD.IADD R5, R5, 0x1, R10 ;  /* 0x0000000105057824 */ /* 0x000fe200078e020a */
[----:B------:R-:W-:Y:S01]  /*0710*/  LOP3.LUT R13, R6, 0x10, R11, 0xf8, !PT ;  /* 0x00000010060d7812 */ /* 0x000fe200078ef80b */
[----:B------:R-:W-:Y:S01]  /*0720*/  IMAD R37, R4, 0xc00, RZ ;  /* 0x00000c0004257824 */ /* 0x000fe200078e02ff */
[----:B------:R-:W-:Y:S01]  /*0730*/  LOP3.LUT R92, R3, 0x10, R12, 0x48, !PT ;  /* 0x00000010035c7812 */ /* 0x000fe200078e480c */
[----:B------:R-:W-:Y:S01]  /*0740*/  IMAD.SHL.U32 R6, R12, 0x10, RZ ;  /* 0x000000100c067824 */ /* 0x000fe200078e00ff */
[----:B------:R-:W-:Y:S01]  /*0750*/  PRMT R5, R5, 0x9910, RZ ;  /* 0x0000991005057816 */ /* 0x000fe200000000ff */
[----:B------:R-:W-:Y:S01]  /*0760*/  IMAD R9, R9, 0xc00, RZ ;  /* 0x00000c0009097824 */ /* 0x000fe200078e02ff */
[C---:B------:R-:W-:Y:S01]  /*0770*/  LOP3.LUT R90, R0.reuse, 0x10, R3, 0x78, !PT ;  /* 0x00000010005a7812 */ /* 0x040fe200078e7803 */
[----:B------:R-:W-:Y:S01]  /*0780*/  IMAD R89, R89, 0x20, R92 ;  /* 0x0000002059597824 */ /* 0x000fe200078e025c */
[--C-:B------:R-:W-:Y:S01]  /*0790*/  LOP3.LUT R8, R37, 0x10, R6.reuse, 0xf8, !PT ;  /* 0x0000001025087812 */ /* 0x100fe200078ef806 */
[----:B------:R-:W-:Y:S01]  /*07a0*/  IMAD.MOV.U32 R4, RZ, RZ, R5 ;  /* 0x000000ffff047224 */ /* 0x000fe200078e0005 */
[----:B------:R-:W-:Y:S01]  /*07b0*/  LOP3.LUT R5, R9, 0x10, R6, 0xf8, !PT ;  /* 0x0000001009057812 */ /* 0x000fe200078ef806 */
[----:B------:R-:W-:Y:S01]  /*07c0*/  IMAD R92, R13, 0x20, R92 ;  /* 0x000000200d5c7824 */ /* 0x000fe200078e025c */
[----:B------:R-:W-:Y:S01]  /*07d0*/  LOP3.LUT R91, R0, 0x10, R6, 0x78, !PT ;  /* 0x00000010005b7812 */ /* 0x000fe200078e7806 */
[----:B------:R-:W-:Y:S01]  /*07e0*/  IMAD R3, R4, 0xc00, RZ ;  /* 0x00000c0004037824 */ /* 0x000fe200078e02ff */
[----:B------:R-:W-:-:S02]  /*07f0*/  IADD3 R38, P0, R5, c[0x0][0x160], RZ ;  /* 0x0000580005267a10 */ /* 0x000fc40007f1e0ff */
[----:B------:R-:W-:Y:S01]  /*0800*/  IADD3 R44, P1, R8, c[0x0][0x160], RZ ;  /* 0x00005800082c7a10 */ /* 0x000fe20007f3e0ff */
[----:B------:R-:W-:Y:S01]  /*0810*/  IMAD R91, R2, 0x20, R91 ;  /* 0x00000020025b7824 */ /* 0x000fe200078e025b */
[----:B------:R-:W-:Y:S01]  /*0820*/  LOP3.LUT R6, R3, 0x10, R6, 0xf8, !PT ;  /* 0x0000001003067812 */ /* 0x000fe200078ef806 */
[----:B------:R-:W-:Y:S01]  /*0830*/  IMAD.MOV.U32 R4, RZ, RZ, R38 ;  /* 0x000000ffff047224 */ /* 0x000fe200078e0026 */
[----:B------:R-:W-:Y:S01]  /*0840*/  LEA.HI.X.SX32 R39, R5, c[0x0][0x164], 0x1, P0 ;  /* 0x0000590005277a11 */ /* 0x000fe200000f0eff */
[----:B------:R-:W-:Y:S01]  /*0850*/  IMAD.MOV.U32 R36, RZ, RZ, R44 ;  /* 0x000000ffff247224 */ /* 0x000fe200078e002c */
[----:B------:R-:W-:Y:S02]  /*0860*/  IADD3 R26, P2, R6, c[0x0][0x168], RZ ;  /* 0x00005a00061a7a10 */ /* 0x000fe40007f5e0ff */
[----:B------:R-:W-:Y:S01]  /*0870*/  LEA.HI.X.SX32 R45, R8, c[0x0][0x164], 0x1, P1 ;  /* 0x00005900082d7a11 */ /* 0x000fe200008f0eff */
[----:B------:R1:W-:Y:S01]  /*0880*/  LDGSTS.E.BYPASS.128 [R91], [R38.64] ;  /* 0x00000000265b7fae */ /* 0x0003e2000b901c44 */
[----:B------:R-:W-:Y:S01]  /*0890*/  LEA.HI.X.SX32 R27, R6, c[0x0][0x16c], 0x1, P2 ;  /* 0x00005b00061b7a11 */ /* 0x000fe200010f0eff */
[----:B------:R-:W-:Y:S01]  /*08a0*/  IMAD.MOV.U32 R2, RZ, RZ, R26 ;  /* 0x000000ffff027224 */ /* 0x000fe200078e001a */
[----:B------:R-:W-:Y:S01]  /*08b0*/  LEA.HI.X.SX32 R5, R9, c[0x0][0x164], 0x1, P0 ;  /* 0x0000590009057a11 */ /* 0x000fe200000f0eff */
[----:B------:R2:W-:Y:S01]  /*08c0*/  LDGSTS.E.BYPASS.128 [R91+0x800], [R44.64] ;  /* 0x008000002c5b7fae */ /* 0x0005e2000b901c44 */
[----:B------:R-:W-:Y:S01]  /*08d0*/  LEA.HI.X.SX32 R37, R37, c[0x0][0x164], 0x1, P1 ;  /* 0x0000590025257a11 */ /* 0x000fe200008f0eff */
[----:B------:R-:W-:Y:S01]  /*08e0*/  CS2R R8, SRZ ;  /* 0x0000000000087805 */ /* 0x000fe2000001ff00 */
[----:B------:R-:W-:Y:S01]  /*08f0*/  LEA.HI.X.SX32 R3, R3, c[0x0][0x16c], 0x1, P2 ;  /* 0x00005b0003037a11 */ /* 0x000fe200010f0eff */
[----:B------:R-:W0:Y:S01]  /*0900*/  LDGDEPBAR ;  /* 0x00000000000079af */ /* 0x000e220000000000 */
[----:B------:R-:W-:-:S02]  /*0910*/  LOP3.LUT R11, R11, 0x8, RZ, 0xc0, !PT ;  /* 0x000000080b0b7812 */ /* 0x000fc400078ec0ff */
[----:B------:R-:W-:Y:S01]  /*0920*/  IADD3 R6, P2, R38, 0x40, RZ ;  /* 0x0000004026067810 */ /* 0x000fe20007f5e0ff */
[----:B------:R3:W-:Y:S01]  /*0930*/  LDGSTS.E.BYPASS.128 [R91+0x2000], [R26.64] ;  /* 0x020000001a5b7fae */ /* 0x0007e2000b901c44 */
[----:B------:R-:W-:Y:S02]  /*0940*/  LOP3.LUT R11, R11, 0x7, R12, 0xf8, !PT ;  /* 0x000000070b0b7812 */ /* 0x000fe400078ef80c */
[----:B------:R-:W-:Y:S01]  /*0950*/  IADD3 R0, P0, R26, 0x40, RZ ;  /* 0x000000401a007810 */ /* 0x000fe20007f1e0ff */
[----:B------:R-:W0:Y:S04]  /*0960*/  LDGDEPBAR ;  /* 0x00000000000079af */ /* 0x000e280000000000 */
[----:B------:R-:W-:Y:S01]  /*0970*/  BAR.SYNC.DEFER_BLOCKING 0x0 ;  /* 0x0000000000007b1d */ /* 0x000fe20000010000 */
[----:B--2---:R-:W-:Y:S01]  /*0980*/  IADD3 R44, P1, R44, 0x40, RZ ;  /* 0x000000402c2c7810 */ /* 0x004fe20007f3e0ff */
[----:B------:R-:W-:Y:S01]  /*0990*/  IMAD R90, R11, 0x20, R90 ;  /* 0x000000200b5a7824 */ /* 0x000fe200078e025a */
[----:B------:R-:W-:Y:S01]  /*09a0*/  CS2R R12, SRZ ;  /* 0x00000000000c7805 */ /* 0x000fe2000001ff00 */
[----:B------:R-:W-:Y:S01]  /*09b0*/  CS2R R10, SRZ ;  /* 0x00000000000a7805 */ /* 0x000fe2000001ff00 */
[----:B---3--:R-:W-:Y:S01]  /*09c0*/  CS2R R26, SRZ ;  /* 0x00000000001a7805 */ /* 0x008fe2000001ff00 */
[----:B------:R-:W-:-:S02]  /*09d0*/  IMAD.X R45, RZ, RZ, R37, P1 ;  /* 0x000000ffff2d7224 */ /* 0x000fc400008e0625 */
[----:B------:R-:W-:Y:S02]  /*09e0*/  IMAD.X R85, RZ, RZ, R5, P2 ;  /* 0x000000ffff557224 */ /* 0x000fe400010e0605 */
[----:B------:R-:W-:Y:S01]  /*09f0*/  IMAD.X R47, RZ, RZ, R3, P0 ;  /* 0x000000ffff2f7224 */ /* 0x000fe200000e0603 */
[----:B------:R-:W-:Y:S01]  /*0a00*/  @!PT LDS RZ, [RZ] ;  /* 0x00000000fffff984 */ /* 0x000fe20000000800 */
[----:B------:R-:W-:Y:S01]  /*0a10*/  @!PT LDS RZ, [RZ] ;  /* 0x00000000fffff984 */ /* 0x000fe20000000800 */
[----:B------:R-:W-:Y:S01]  /*0a20*/  @!PT LDS RZ, [RZ] ;  /* 0x00000000fffff984 */ /* 0x000fe20000000800 */
[----:B------:R1:W-:Y:S04]  /*0a30*/  LDGSTS.E.BYPASS.128 [R91+0x1000], [R4.64+0x20] ;  /* 0x01000020045b7fae */ /* 0x0003e8000b901c44 */
[----:B------:R1:W-:Y:S04]  /*0a40*/  LDGSTS.E.BYPASS.128 [R91+0x1800], [R36.64+0x20] ;  /* 0x01800020245b7fae */ /* 0x0003e8000b901c44 */
[----:B------:R-:W0:Y:S04]  /*0a50*/  LDGDEPBAR ;  /* 0x00000000000079af */ /* 0x000e280000000000 */
[----:B------:R1:W-:Y:S04]  /*0a60*/  LDGSTS.E.BYPASS.128 [R91+0x2800], [R2.64+0x20] ;  /* 0x02800020025b7fae */ /* 0x0003e8000b901c44 */
[----:B------:R-:W0:Y:S02]  /*0a70*/  LDGDEPBAR ;  /* 0x00000000000079af */ /* 0x000e240000000000 */
.L_x_0:
[----:B------:R-:W-:-:S04]  /*0a80*/  DEPBAR.LE SB0, 0x2 ;  /* 0x000080800000791a */ /* 0x000fc80000000000 */
[----:B------:R-:W-:Y:S02]  /*0a90*/  IADD3 R87, R87, 0x1, RZ ;  /* 0x0000000157577810 */ /* 0x000fe40007ffe0ff */
[----:B------:R-:W-:Y:S01]  /*0aa0*/  IADD3 R88, R88, 0x1, RZ ;  /* 0x0000000158587810 */ /* 0x000fe20007ffe0ff */
[----:B------:R-:W-:Y:S01]  /*0ab0*/  BAR.SYNC.DEFER_BLOCKING 0x0 ;  /* 0x0000000000007b1d */ /* 0x000fe20000010000 */
[C---:B------:R-:W-:Y:S02]  /*0ac0*/  ISETP.GE.AND P0, PT, R87.reuse, 0x2, PT ;  /* 0x000000025700780c */ /* 0x040fe40003f06270 */
[----:B------:R-:W-:Y:S02]  /*0ad0*/  ISETP.GE.AND P1, PT, R88, 0x2, PT ;  /* 0x000000025800780c */ /* 0x000fe40003f26270 */
[----:B------:R-:W-:Y:S02]  /*0ae0*/  SEL R87, R87, RZ, !P0 ;  /* 0x000000ff57577207 */ /* 0x000fe40004000000 */
[----:B------:R-:W-:-:S02]  /*0af0*/  ISETP.GE.U32.AND P0, PT, R86, 0x5e, PT ;  /* 0x0000005e5600780c */ /* 0x000fc40003f06070 */
[----:B------:R-:W-:Y:S01]  /*0b00*/  SEL R88, R88, RZ, !P1 ;  /* 0x000000ff58587207 */ /* 0x000fe20004800000 */
[C---:B-1----:R-:W-:Y:S01]  /*0b10*/  IMAD R38, R87.reuse, 0x800, R90 ;  /* 0x0000080057267824 */ /* 0x042fe200078e025a */
[----:B------:R-:W-:Y:S01]  /*0b20*/  ISETP.GE.U32.AND.EX P0, PT, R46, RZ, PT, P0 ;  /* 0x000000ff2e00720c */ /* 0x000fe20003f06100 */
[----:B------:R-:W-:-:S03]  /*0b30*/  IMAD R93, R87, 0x1000, R89 ;  /* 0x00001000575d7824 */ /* 0x000fc600078e0259 */
[----:B------:R-:W-:Y:S04]  /*0b40*/  LDSM.16.M88.2 R2, [R38+0x2000] ;  /* 0x002000002602783b */ /* 0x000fe80000000100 */
[----:B------:R-:W-:Y:S04]  /*0b50*/  LDSM.16.M88.2 R4, [R38+0x2200] ;  /* 0x002200002604783b */ /* 0x000fe80000000100 */
[----:B------:R-:W-:Y:S04]  /*0b60*/  LDSM.16.M88.2 R36, [R38+0x2400] ;  /* 0x002400002624783b */ /* 0x000fe80000000100 */
[----:B------:R-:W1:Y:S04]  /*0b70*/  LDSM.16.M88.4 R40, [R93] ;  /* 0x000000005d28783b */ /* 0x000e680000000200 */
[----:B------:R-:W2:Y:S01]  /*0b80*/  LDSM.16.M88.2 R38, [R38+0x2600] ;  /* 0x002600002626783b */ /* 0x000ea20000000100 */
[C---:B-1----:R-:W-:Y:S08]  /*0b90*/  IMMA.16832.S8.S8.SAT R32, R40.reuse.ROW, R2.COL, R32 ;  /* 0x0000000228207237 */ /* 0x042ff00000445c20 */
[C---:B------:R-:W-:Y:S08]  /*0ba0*/  IMMA.16832.S8.S8.SAT R80, R40.reuse.ROW, R4.COL, R80 ;  /* 0x0000000428507237 */ /* 0x040ff00000445c50 */
[C---:B------:R-:W-:Y:S08]  /*0bb0*/  IMMA.16832.S8.S8.SAT R76, R40.reuse.ROW, R36.COL, R76 ;  /* 0x00000024284c7237 */ /* 0x040ff00000445c4c */
[----:B--2---:R-:W-:Y:S07]  /*0bc0*/  IMMA.16832.S8.S8.SAT R72, R40.ROW, R38.COL, R72 ;  /* 0x0000002628487237 */ /* 0x004fee0000445c48 */
[----:B------:R-:W-:-:S06]  /*0bd0*/  IMAD R40, R87, 0x1000, R92 ;  /* 0x0000100057287824 */ /* 0x000fcc00078e025c */
[----:B------:R-:W1:Y:S02]  /*0be0*/  LDSM.16.M88.4 R40, [R40+0x400] ;  /* 0x000400002828783b */ /* 0x000e640000000200 */
[C---:B-1----:R-:W-:Y:S08]  /*0bf0*/  IMMA.16832.S8.S8.SAT R56, R40.reuse.ROW, R2.COL, R56 ;  /* 0x0000000228387237 */ /* 0x042ff00000445c38 */
[C---:B------:R-:W-:Y:S08]  /*0c00*/  IMMA.16832.S8.S8.SAT R60, R40.reuse.ROW, R4.COL, R60 ;  /* 0x00000004283c7237 */ /* 0x040ff00000445c3c */
[C---:B------:R-:W-:Y:S08]  /*0c10*/  IMMA.16832.S8.S8.SAT R64, R40.reuse.ROW, R36.COL, R64 ;  /* 0x0000002428407237 */ /* 0x040ff00000445c40 */
[----:B------:R-:W-:Y:S01]  /*0c20*/  IMMA.16832.S8.S8.SAT R68, R40.ROW, R38.COL, R68 ;  /* 0x0000002628447237 */ /* 0x000fe20000445c44 */
[----:B------:R-:W1:Y:S07]  /*0c30*/  LDSM.16.M88.4 R40, [R93+0x800] ;  /* 0x000800005d28783b */ /* 0x000e6e0000000200 */
[C---:B-1----:R-:W-:Y:S08]  /*0c40*/  IMMA.16832.S8.S8.SAT R28, R40.reuse.ROW, R2.COL, R28 ;  /* 0x00000002281c7237 */ /* 0x042ff00000445c1c */
[C---:B------:R-:W-:Y:S08]  /*0c50*/  IMMA.16832.S8.S8.SAT R12, R40.reuse.ROW, R4.COL, R12 ;  /* 0x00000004280c7237 */ /* 0x040ff00000445c0c */
[C---:B------:R-:W-:Y:S08]  /*0c60*/  IMMA.16832.S8.S8.SAT R52, R40.reuse.ROW, R36.COL, R52 ;  /* 0x0000002428347237 */ /* 0x040ff00000445c34 */
[----:B------:R-:W-:Y:S01]  /*0c70*/  IMMA.16832.S8.S8.SAT R48, R40.ROW, R38.COL, R48 ;  /* 0x0000002628307237 */ /* 0x000fe20000445c30 */
[----:B------:R-:W1:Y:S07]  /*0c80*/  LDSM.16.M88.4 R40, [R93+0xc00] ;  /* 0x000c00005d28783b */ /* 0x000e6e0000000200 */
[C---:B-1----:R-:W-:Y:S07]  /*0c90*/  IMMA.16832.S8.S8.SAT R16, R40.reuse.ROW, R2.COL, R16 ;  /* 0x0000000228107237 */ /* 0x042fee0000445c10 */
[----:B------:R-:W-:Y:S01]  /*0ca0*/  IMAD.MOV.U32 R2, RZ, RZ, R6 ;  /* 0x000000ffff027224 */ /* 0x000fe200078e0006 */
[----:B------:R-:W-:Y:S01]  /*0cb0*/  IMMA.16832.S8.S8.SAT R8, R40.ROW, R4.COL, R8 ;  /* 0x0000000428087237 */ /* 0x000fe20000445c08 */
[----:B------:R-:W-:Y:S01]  /*0cc0*/  IMAD.MOV.U32 R3, RZ, RZ, R85 ;  /* 0x000000ffff037224 */ /* 0x000fe200078e0055 */
[----:B------:R-:W-:Y:S01]  /*0cd0*/  BAR.SYNC.DEFER_BLOCKING 0x0 ;  /* 0x0000000000007b1d */ /* 0x000fe20000010000 */
[----:B------:R-:W-:-:S04]  /*0ce0*/  IADD3 R6, P3, R6, 0x20, RZ ;  /* 0x0000002006067810 */ /* 0x000fc80007f7e0ff */
[----:B------:R-:W-:Y:S01]  /*0cf0*/  IMAD R5, R88, 0x1000, R91 ;  /* 0x0000100058057824 */ /* 0x000fe200078e025b */
[----:B------:R-:W-:Y:S01]  /*0d00*/  IMMA.16832.S8.S8.SAT R20, R40.ROW, R36.COL, R20 ;  /* 0x0000002428147237 */ /* 0x000fe20000445c14 */
[----:B------:R-:W-:-:S06]  /*0d10*/  IMAD.X R85, RZ, RZ, R85, P3 ;  /* 0x000000ffff557224 */ /* 0x000fcc00018e0655 */
[----:B------:R-:W-:Y:S01]  /*0d20*/  IMAD R37, R88, 0x800, R91 ;  /* 0x0000080058257824 */ /* 0x000fe200078e025b */
[----:B------:R-:W-:Y:S01]  /*0d30*/  IMMA.16832.S8.S8.SAT R24, R40.ROW, R38.COL, R24 ;  /* 0x0000002628187237 */ /* 0x000fe20000445c18 */
[----:B------:R-:W-:Y:S01]  /*0d40*/  @!PT LDS RZ, [RZ] ;  /* 0x00000000fffff984 */ /* 0x000fe20000000800 */
[----:B------:R-:W-:Y:S01]  /*0d50*/  @!PT LDS RZ, [RZ] ;  /* 0x00000000fffff984 */ /* 0x000fe20000000800 */
[----:B------:R-:W-:Y:S01]  /*0d60*/  @!PT LDS RZ, [RZ] ;  /* 0x00000000fffff984 */ /* 0x000fe20000000800 */
[----:B------:R1:W-:Y:S04]  /*0d70*/  LDGSTS.E.BYPASS.128 [R5], [R2.64], !P0 ;  /* 0x0000000002057fae */ /* 0x0003e8000c101c44 */
[----:B------:R2:W-:Y:S04]  /*0d80*/  LDGSTS.E.BYPASS.128 [R5+0x800], [R44.64], !P0 ;  /* 0x008000002c057fae */ /* 0x0005e8000c101c44 */
[----:B------:R-:W0:Y:S01]  /*0d90*/  LDGDEPBAR ;  /* 0x00000000000079af */ /* 0x000e220000000000 */
[----:B-1----:R-:W-:Y:S01]  /*0da0*/  IMAD.MOV.U32 R2, RZ, RZ, R0 ;  /* 0x000000ffff027224 */ /* 0x002fe200078e0000 */
[----:B------:R-:W-:Y:S01]  /*0db0*/  IADD3 R0, P1, R0, 0x20, RZ ;  /* 0x0000002000007810 */ /* 0x000fe20007f3e0ff */
[----:B------:R-:W-:Y:S01]  /*0dc0*/  IMAD.MOV.U32 R3, RZ, RZ, R47 ;  /* 0x000000ffff037224 */ /* 0x000fe200078e002f */
[----:B--2---:R-:W-:-:S03]  /*0dd0*/  IADD3 R44, P2, R44, 0x20, RZ ;  /* 0x000000202c2c7810 */ /* 0x004fc60007f5e0ff */
[----:B------:R-:W-:Y:S01]  /*0de0*/  IMAD.X R47, RZ, RZ, R47, P1 ;  /* 0x000000ffff2f7224 */ /* 0x000fe200008e062f */
[----:B------:R1:W-:Y:S01]  /*0df0*/  LDGSTS.E.BYPASS.128 [R37+0x2000], [R2.64], !P0 ;  /* 0x0200000002257fae */ /* 0x0003e2000c101c44 */
[----:B------:R-:W-:Y:S01]  /*0e00*/  IADD3 R86, P0, R86, 0x1, RZ ;  /* 0x0000000156567810 */ /* 0x000fe20007f1e0ff */
[----:B------:R-:W-:Y:S02]  /*0e10*/  IMAD.X R45, RZ, RZ, R45, P2 ;  /* 0x000000ffff2d7224 */ /* 0x000fe400010e062d */
[----:B------:R-:W0:Y:S02]  /*0e20*/  LDGDEPBAR ;  /* 0x00000000000079af */ /* 0x000e240000000000 */
[----:B------:R-:W-:Y:S01]  /*0e30*/  IMAD.X R46, RZ, RZ, R46, P0 ;  /* 0x000000ffff2e7224 */ /* 0x000fe200000e062e */
[----:B------:R-:W-:-:S04]  /*0e40*/  ISETP.NE.U32.AND P0, PT, R86, 0x60, PT ;  /* 0x000000605600780c */ /* 0x000fc80003f05070 */
[----:B------:R-:W-:-:S13]  /*0e50*/  ISETP.NE.AND.EX P0, PT, R46, RZ, PT, P0 ;  /* 0x000000ff2e00720c */ /* 0x000fda0003f05300 */
[----:B-1----:R-:W-:Y:S05]  /*0e60*/  @P0 BRA `(.L_x_0) ;  /* 0xfffffc1000000947 */ /* 0x002fea000383ffff */
[----:B------:R-:W1:Y:S01]  /*0e70*/  S2R R4, SR_TID.X ;  /* 0x0000000000047919 */ /* 0x000e620000002100 */
[----:B------:R-:W-:-:S04]  /*0e80*/  DEPBAR.LE SB0, 0x0 ;  /* 0x000080000000791a */ /* 0x000fc80000000000 */
[--C-:B-1----:R-:W-:Y:S01]  /*0e90*/  SHF.R.U32.HI R0, RZ, 0x4, R4.reuse ;  /* 0x00000004ff007819 */ /* 0x102fe20000011604 */
[C---:B------:R-:W-:Y:S01]  /*0ea0*/  IMAD.SHL.U32 R37, R4.reuse, 0x10, RZ ;  /* 0x0000001004257824 */ /* 0x040fe200078e00ff */
[----:B------:R-:W-:Y:S01]  /*0eb0*/  SHF.R.U32.HI R41, RZ, 0x2, R4 ;  /* 0x00000002ff297819 */ /* 0x000fe20000011604 */
[----:B------:R-:W-:Y:S01]  /*0ec0*/  IMAD.SHL.U32 R5, R4, 0x4, RZ ;  /* 0x0000000404057824 */ /* 0x000fe200078e00ff */
[----:B------:R-:W-:Y:S01]  /*0ed0*/  SGXT.U32 R0, R0, 0x3 ;  /* 0x000000030000781a */ /* 0x000fe20000000000 */
[----:B------:R-:W-:Y:S01]  /*0ee0*/  IMAD.SHL.U32 R2, R4, 0x2, RZ ;  /* 0x0000000204027824 */ /* 0x000fe200078e00ff */
[----:B------:R-:W-:Y:S02]  /*0ef0*/  LOP3.LUT R3, R37, 0xc0, RZ, 0xc0, !PT ;  /* 0x000000c025037812 */ /* 0x000fe400078ec0ff */
[----:B------:R-:W-:Y:S02]  /*0f00*/  LOP3.LUT R84, R84, 0x3c, R5, 0xf8, !PT ;  /* 0x0000003c54547812 */ /* 0x000fe400078ef805 */
[----:B------:R-:W-:-:S02]  /*0f10*/  LOP3.LUT R7, R0, R7, RZ, 0xfc, !PT ;  /* 0x0000000700077212 */ /* 0x000fc400078efcff */
[----:B------:R-:W-:Y:S01]  /*0f20*/  LOP3.LUT R2, R3, 0x6, R2, 0xf8, !PT ;  /* 0x0000000603027812 */ /* 0x000fe200078ef802 */
[----:B------:R-:W-:Y:S01]  /*0f30*/  BAR.SYNC.DEFER_BLOCKING 0x0 ;  /* 0x0000000000007b1d */ /* 0x000fe20000010000 */
[----:B------:R-:W-:Y:S01]  /*0f40*/  ISETP.GE.AND P0, PT, R84, 0xc00, PT ;  /* 0x00000c005400780c */ /* 0x000fe20003f06270 */
[C---:B------:R-:W-:Y:S01]  /*0f50*/  IMAD R84, R7.reuse, 0xc00, R84 ;  /* 0x00000c0007547824 */ /* 0x040fe200078e0254 */
[C---:B------:R-:W-:Y:S02]  /*0f60*/  LOP3.LUT R3, R7.reuse, 0x8, RZ, 0xfc, !PT ;  /* 0x0000000807037812 */ /* 0x040fe400078efcff */
[----:B------:R-:W-:Y:S02]  /*0f70*/  LOP3.LUT R0, R2, 0x500, R37, 0xf8, !PT ;  /* 0x0000050002007812 */ /* 0x000fe400078ef825 */
[----:B------:R-:W-:Y:S02]  /*0f80*/  LOP3.LUT R2, R7, 0x10, RZ, 0xfc, !PT ;  /* 0x0000001007027812 */ /* 0x000fe400078efcff */
[----:B------:R-:W-:-:S02]  /*0f90*/  ISETP.LT.AND P2, PT, R3, 0x200, !P0 ;  /* 0x000002000300780c */ /* 0x000fc40004741270 */
[----:B------:R-:W-:Y:S02]  /*0fa0*/  LOP3.LUT R3, R7, 0x20, RZ, 0xfc, !PT ;  /* 0x0000002007037812 */ /* 0x000fe400078efcff */
[----:B------:R-:W-:Y:S02]  /*0fb0*/  LOP3.LUT R5, R5, 0x1fc, RZ, 0xc0, !PT ;  /* 0x000001fc05057812 */ /* 0x000fe400078ec0ff */
[C---:B------:R-:W-:Y:S02]  /*0fc0*/  LOP3.LUT R6, R7.reuse, 0x18, RZ, 0xfc, !PT ;  /* 0x0000001807067812 */ /* 0x040fe400078efcff */
[----:B------:R-:W-:Y:S02]  /*0fd0*/  ISETP.LT.AND P1, PT, R2, 0x200, !P0 ;  /* 0x000002000200780c */ /* 0x000fe40004721270 */
[----:B------:R-:W-:Y:S02]  /*0fe0*/  LOP3.LUT R2, R7, 0x28, RZ, 0xfc, !PT ;  /* 0x0000002807027812 */ /* 0x000fe400078efcff */
[----:B------:R-:W-:-:S02]  /*0ff0*/  ISETP.LT.AND P5, PT, R3, 0x200, !P0 ;  /* 0x000002000300780c */ /* 0x000fc400047a1270 */
[C---:B------:R-:W-:Y:S02]  /*1000*/  LOP3.LUT R3, R5.reuse, 0x200, RZ, 0xfc, !PT ;  /* 0x0000020005037812 */ /* 0x040fe400078efcff */
[----:B------:R-:W-:Y:S02]  /*1010*/  ISETP.LT.AND P6, PT, R6, 0x200, !P0 ;  /* 0x000002000600780c */ /* 0x000fe400047c1270 */
[----:B------:R-:W-:Y:S02]  /*1020*/  ISETP.LT.AND P4, PT, R2, 0x200, !P0 ;  /* 0x000002000200780c */ /* 0x000fe40004781270 */
[C---:B------:R-:W-:Y:S02]  /*1030*/  LOP3.LUT R6, R5.reuse, 0x400, RZ, 0xfc, !PT ;  /* 0x0000040005067812 */ /* 0x040fe400078efcff */
[----:B------:R-:W-:Y:S02]  /*1040*/  LOP3.LUT R2, R4, 0x70, RZ, 0xc0, !PT ;  /* 0x0000007004027812 */ /* 0x000fe400078ec0ff */
[----:B------:R-:W-:-:S02]  /*1050*/  LOP3.LUT R36, R5, 0x600, RZ, 0xfc, !PT ;  /* 0x0000060005247812 */ /* 0x000fc400078efcff */
[----:B------:R-:W-:Y:S01]  /*1060*/  SHF.R.U32.HI R4, RZ, 0x2, R3 ;  /* 0x00000002ff047819 */ /* 0x000fe20000011603 */
[----:B------:R-:W-:Y:S01]  /*1070*/  IMAD R2, R5, 0x4, R2 ;  /* 0x0000000405027824 */ /* 0x000fe200078e0202 */
[C---:B------:R-:W-:Y:S02]  /*1080*/  LOP3.LUT R3, R0.reuse, 0x200, RZ, 0xfc, !PT ;  /* 0x0000020000037812 */ /* 0x040fe400078efcff */
[----:B------:R-:W-:Y:S02]  /*1090*/  SHF.R.U32.HI R37, RZ, 0x2, R6 ;  /* 0x00000002ff257819 */ /* 0x000fe40000011606 */
[----:B------:R-:W-:Y:S02]  /*10a0*/  SHF.R.U32.HI R39, RZ, 0x2, R36 ;  /* 0x00000002ff277819 */ /* 0x000fe40000011624 */
[----:B------:R-:W-:Y:S02]  /*10b0*/  LOP3.LUT R6, R0, 0x8, R41, 0xf8, !PT ;  /* 0x0000000800067812 */ /* 0x000fe400078ef829 */
[----:B------:R-:W-:-:S02]  /*10c0*/  SHF.R.U32.HI R0, RZ, 0x2, R0 ;  /* 0x00000002ff007819 */ /* 0x000fc40000011600 */
[----:B------:R-:W-:Y:S02]  /*10d0*/  LOP3.LUT R36, R4, 0xf0, RZ, 0xc0, !PT ;  /* 0x000000f004247812 */ /* 0x000fe400078ec0ff */
[----:B------:R-:W-:Y:S02]  /*10e0*/  SHF.R.U32.HI R4, RZ, 0x2, R3 ;  /* 0x00000002ff047819 */ /* 0x000fe40000011603 */
[----:B------:R-:W-:Y:S01]  /*10f0*/  LOP3.LUT R38, R37, 0x170, RZ, 0xc0, !PT ;  /* 0x0000017025267812 */ /* 0x000fe200078ec0ff */
[----:B------:R-:W-:Y:S01]  /*1100*/  IMAD R3, R5, 0x4, R36 ;  /* 0x0000000405037824 */ /* 0x000fe200078e0224 */
[----:B------:R-:W-:Y:S02]  /*1110*/  LOP3.LUT R40, R39, 0x1f0, RZ, 0xc0, !PT ;  /* 0x000001f027287812 */ /* 0x000fe400078ec0ff */
[----:B------:R-:W-:Y:S02]  /*1120*/  LOP3.LUT R37, R0, 0x170, RZ, 0xc0, !PT ;  /* 0x0000017000257812 */ /* 0x000fe400078ec0ff */
[----:B------:R-:W-:Y:S01]  /*1130*/  LOP3.LUT R39, R4, 0x1f0, RZ, 0xc0, !PT ;  /* 0x000001f004277812 */ /* 0x000fe200078ec0ff */
[----:B------:R-:W-:Y:S01]  /*1140*/  IMAD R4, R5, 0x4, R38 ;  /* 0x0000000405047824 */ /* 0x000fe200078e0226 */
[----:B------:R-:W-:Y:S01]  /*1150*/  ISETP.LT.AND P3, PT, R7, 0x200, !P0 ;  /* 0x000002000700780c */ /* 0x000fe20004761270 */
[----:B------:R-:W-:-:S02]  /*1160*/  IMAD R0, R5, 0x4, R40 ;  /* 0x0000000405007824 */ /* 0x000fc400078e0228 */
[C---:B------:R-:W-:Y:S02]  /*1170*/  IMAD R5, R6.reuse, 0x4, R37 ;  /* 0x0000000406057824 */ /* 0x040fe400078e0225 */
[----:B------:R-:W-:-:S03]  /*1180*/  IMAD R6, R6, 0x4, R39 ;  /* 0x0000000406067824 */ /* 0x000fc600078e0227 */
[----:B------:R-:W-:Y:S04]  /*1190*/  STS.64 [R5], R32 ;  /* 0x0000002005007388 */ /* 0x000fe80000000a00 */
[----:B------:R-:W-:Y:S04]  /*11a0*/  STS.64 [R6+0x800], R34 ;  /* 0x0008002206007388 */ /* 0x000fe80000000a00 */
[----:B------:R-:W-:Y:S04]  /*11b0*/  STS.64 [R5+0x40], R80 ;  /* 0x0000405005007388 */ /* 0x000fe80000000a00 */
[----:B------:R-:W-:Y:S04]  /*11c0*/  STS.64 [R6+0x840], R82 ;  /* 0x0008405206007388 */ /* 0x000fe80000000a00 */
[----:B------:R-:W-:Y:S04]  /*11d0*/  STS.64 [R5+0x80], R76 ;  /* 0x0000804c05007388 */ /* 0x000fe80000000a00 */
[----:B------:R-:W-:Y:S04]  /*11e0*/  STS.64 [R6+0x880], R78 ;  /* 0x0008804e06007388 */ /* 0x000fe80000000a00 */
[----:B------:R-:W-:Y:S04]  /*11f0*/  STS.64 [R5+0xc0], R72 ;  /* 0x0000c04805007388 */ /* 0x000fe80000000a00 */
[----:B------:R-:W-:Y:S04]  /*1200*/  STS.64 [R6+0x8c0], R74 ;  /* 0x0008c04a06007388 */ /* 0x000fe80000000a00 */
[----:B------:R-:W-:Y:S06]  /*1210*/  BAR.SYNC.DEFER_BLOCKING 0x0 ;  /* 0x0000000000007b1d */ /* 0x000fec0000010000 */
[----:B------:R-:W1:Y:S04]  /*1220*/  LDS.128 R44, [R2] ;  /* 0x00000000022c7984 */ /* 0x000e680000000c00 */
[----:B------:R-:W2:Y:S04]  /*1230*/  LDS.128 R40, [R3+0x800] ;  /* 0x0008000003287984 */ /* 0x000ea80000000c00 */
[----:B------:R-:W3:Y:S04]  /*1240*/  LDS.128 R36, [R4+0x1000] ;  /* 0x0010000004247984 */ /* 0x000ee80000000c00 */
[----:B------:R-:W4:Y:S04]  /*1250*/  LDS.128 R32, [R0+0x1800] ;  /* 0x0018000000207984 */ /* 0x000f280000000c00 */
[----:B------:R-:W-:Y:S06]  /*1260*/  BAR.SYNC.DEFER_BLOCKING 0x0 ;  /* 0x0000000000007b1d */ /* 0x000fec0000010000 */
        /* <DEDUP_REMOVED lines=10> */
[----:B------:R-:W1:Y:S04]  /*1310*/  LDS.128 R72, [R3+0x800] ;  /* 0x0008000003487984 */ /* 0x000e680000000c00 */
[----:B------:R-:W1:Y:S04]  /*1320*/  LDS.128 R76, [R4+0x1000] ;  /* 0x00100000044c7984 */ /* 0x000e680000000c00 */
[----:B------:R-:W1:Y:S04]  /*1330*/  LDS.128 R56, [R0+0x1800] ;  /* 0x0018000000387984 */ /* 0x000e680000000c00 */
[----:B------:R-:W-:Y:S06]  /*1340*/  BAR.SYNC.DEFER_BLOCKING 0x0 ;  /* 0x0000000000007b1d */ /* 0x000fec0000010000 */
[----:B------:R-:W-:Y:S04]  /*1350*/  STS.64 [R5], R28 ;  /* 0x0000001c05007388 */ /* 0x000fe80000000a00 */
[----:B------:R-:W-:Y:S04]  /*1360*/  STS.64 [R6+0x800], R30 ;  /* 0x0008001e06007388 */ /* 0x000fe80000000a00 */
[----:B------:R1:W-:Y:S04]  /*1370*/  STS.64 [R5+0x40], R12 ;  /* 0x0000400c05007388 */ /* 0x0003e80000000a00 */
[----:B------:R2:W-:Y:S04]  /*1380*/  STS.64 [R6+0x840], R14 ;  /* 0x0008400e06007388 */ /* 0x0005e80000000a00 */
[----:B------:R-:W-:Y:S04]  /*1390*/  STS.64 [R5+0x80], R52 ;  /* 0x0000803405007388 */ /* 0x000fe80000000a00 */
[----:B------:R-:W-:Y:S01]  /*13a0*/  STS.64 [R6+0x880], R54 ;  /* 0x0008803606007388 */ /* 0x000fe20000000a00 */
[----:B-1----:R-:W-:Y:S01]  /*13b0*/  IMAD.MOV.U32 R13, RZ, RZ, 0x4 ;  /* 0x00000004ff0d7424 */ /* 0x002fe200078e00ff */
[----:B------:R-:W-:-:S02]  /*13c0*/  LOP3.LUT R12, R7, 0x30, RZ, 0xfc, !PT ;  /* 0x00000030070c7812 */ /* 0x000fc400078efcff */
[----:B------:R1:W-:Y:S01]  /*13d0*/  STS.64 [R5+0xc0], R48 ;  /* 0x0000c03005007388 */ /* 0x0003e20000000a00 */
[----:B--2---:R-:W-:-:S03]  /*13e0*/  IMAD.WIDE R14, R84, R13, c[0x0][0x170] ;  /* 0x00005c00540e7625 */ /* 0x004fc600078e020d */
[----:B------:R-:W-:Y:S04]  /*13f0*/  STS.64 [R6+0x8c0], R50 ;  /* 0x0008c03206007388 */ /* 0x000fe80000000a00 */
[----:B------:R-:W-:Y:S01]  /*1400*/  BAR.SYNC.DEFER_BLOCKING 0x0 ;  /* 0x0000000000007b1d */ /* 0x000fe20000010000 */
[----:B-1----:R-:W-:-:S05]  /*1410*/  IADD3 R48, R84, 0x6000, RZ ;  /* 0x0000600054307810 */ /* 0x002fca0007ffe0ff */
[----:B------:R-:W1:Y:S04]  /*1420*/  LDS.128 R60, [R2] ;  /* 0x00000000023c7984 */ /* 0x000e680000000c00 */
[----:B------:R-:W2:Y:S04]  /*1430*/  LDS.128 R64, [R3+0x800] ;  /* 0x0008000003407984 */ /* 0x000ea80000000c00 */
[----:B------:R-:W1:Y:S04]  /*1440*/  LDS.128 R68, [R4+0x1000] ;  /* 0x0010000004447984 */ /* 0x000e680000000c00 */
[----:B------:R-:W1:Y:S04]  /*1450*/  LDS.128 R28, [R0+0x1800] ;  /* 0x00180000001c7984 */ /* 0x000e680000000c00 */
[----:B------:R-:W-:Y:S06]  /*1460*/  BAR.SYNC.DEFER_BLOCKING 0x0 ;  /* 0x0000000000007b1d */ /* 0x000fec0000010000 */
[----:B------:R1:W-:Y:S04]  /*1470*/  STS.64 [R5], R16 ;  /* 0x0000001005007388 */ /* 0x0003e80000000a00 */
[----:B------:R-:W-:Y:S04]  /*1480*/  STS.64 [R6+0x800], R18 ;  /* 0x0008001206007388 */ /* 0x000fe80000000a00 */
[----:B------:R2:W-:Y:S04]  /*1490*/  STS.64 [R5+0x40], R8 ;  /* 0x0000400805007388 */ /* 0x0005e80000000a00 */
[----:B------:R3:W-:Y:S01]  /*14a0*/  STS.64 [R6+0x840], R10 ;  /* 0x0008400a06007388 */ /* 0x0007e20000000a00 */
[----:B-1----:R-:W-:-:S03]  /*14b0*/  IADD3 R16, R84, 0x12000, RZ ;  /* 0x0001200054107810 */ /* 0x002fc60007ffe0ff */
[----:B------:R-:W-:Y:S04]  /*14c0*/  STS.64 [R5+0x80], R20 ;  /* 0x0000801405007388 */ /* 0x000fe80000000a00 */
[----:B------:R-:W-:Y:S01]  /*14d0*/  STS.64 [R6+0x880], R22 ;  /* 0x0008801606007388 */ /* 0x000fe20000000a00 */
[----:B--2---:R-:W-:-:S03]  /*14e0*/  IMAD.WIDE R8, R48, R13, c[0x0][0x170] ;  /* 0x00005c0030087625 */ /* 0x004fc600078e020d */
[----:B------:R1:W-:Y:S01]  /*14f0*/  STS.64 [R5+0xc0], R24 ;  /* 0x0000c01805007388 */ /* 0x0003e20000000a00 */
[----:B---3--:R-:W-:-:S03]  /*1500*/  LOP3.LUT R10, R7, 0x38, RZ, 0xfc, !PT ;  /* 0x00000038070a7812 */ /* 0x008fc600078efcff */
[----:B------:R2:W-:Y:S04]  /*1510*/  STS.64 [R6+0x8c0], R26 ;  /* 0x0008c01a06007388 */ /* 0x0005e80000000a00 */
[----:B------:R-:W-:Y:S01]  /*1520*/  BAR.SYNC.DEFER_BLOCKING 0x0 ;  /* 0x0000000000007b1d */ /* 0x000fe20000010000 */
[C---:B-1----:R-:W-:Y:S01]  /*1530*/  LOP3.LUT R5, R7.reuse, 0x48, RZ, 0xfc, !PT ;  /* 0x0000004807057812 */ /* 0x042fe200078efcff */
[----:B--2---:R-:W-:Y:S01]  /*1540*/  IMAD.WIDE R26, R16, R13, c[0x0][0x170] ;  /* 0x00005c00101a7625 */ /* 0x004fe200078e020d */
[----:B------:R-:W-:-:S03]  /*1550*/  LOP3.LUT R6, R7, 0x40, RZ, 0xfc, !PT ;  /* 0x0000004007067812 */ /* 0x000fc600078efcff */
[----:B------:R1:W-:Y:S01]  /*1560*/  @P3 STG.E.128 [R14.64], R44 ;  /* 0x0000002c0e003986 */ /* 0x0003e2000c101d04 */
[----:B------:R-:W-:Y:S02]  /*1570*/  ISETP.LT.AND P3, PT, R12, 0x200, !P0 ;  /* 0x000002000c00780c */ /* 0x000fe40004761270 */
[----:B------:R-:W-:Y:S01]  /*1580*/  IADD3 R12, R84, 0xc000, RZ ;  /* 0x0000c000540c7810 */ /* 0x000fe20007ffe0ff */
[----:B------:R-:W-:Y:S01]  /*1590*/  @P2 STG.E.128 [R8.64], R40 ;  /* 0x0000002808002986 */ /* 0x000fe2000c101d04 */
[----:B------:R-:W-:Y:S02]  /*15a0*/  ISETP.LT.AND P2, PT, R10, 0x200, !P0 ;  /* 0x000002000a00780c */ /* 0x000fe40004741270 */
[----:B------:R-:W-:Y:S01]  /*15b0*/  IADD3 R10, R84, 0x18000, RZ ;  /* 0x00018000540a7810 */ /* 0x000fe20007ffe0ff */
[----:B------:R-:W-:Y:S01]  /*15c0*/  LDS.128 R16, [R3+0x800] ;  /* 0x0008000003107984 */ /* 0x000fe20000000c00 */
[----:B------:R-:W-:Y:S01]  /*15d0*/  IMAD.WIDE R24, R12, R13, c[0x0][0x170] ;  /* 0x00005c000c187625 */ /* 0x000fe200078e020d */
[----:B------:R-:W-:-:S02]  /*15e0*/  IADD3 R12, R84, 0x24000, RZ ;  /* 0x00024000540c7810 */ /* 0x000fc40007ffe0ff */
[----:B------:R2:W-:Y:S04]  /*15f0*/  LDS.128 R20, [R4+0x1000] ;  /* 0x0010000004147984 */ /* 0x0005e80000000c00 */
[----:B------:R-:W-:Y:S01]  /*1600*/  @P1 STG.E.128 [R24.64], R36 ;  /* 0x0000002418001986 */ /* 0x000fe2000c101d04 */
[----:B------:R-:W-:Y:S01]  /*1610*/  ISETP.LT.AND P1, PT, R6, 0x200, !P0 ;  /* 0x000002000600780c */ /* 0x000fe20004721270 */
[----:B-1----:R-:W-:Y:S01]  /*1620*/  IMAD.WIDE R14, R10, R13, c[0x0][0x170] ;  /* 0x00005c000a0e7625 */ /* 0x002fe200078e020d */
[C---:B------:R-:W-:Y:S01]  /*1630*/  IADD3 R6, R84.reuse, 0x1e000, RZ ;  /* 0x0001e00054067810 */ /* 0x040fe20007ffe0ff */
[----:B------:R1:W3:Y:S01]  /*1640*/  LDS.128 R8, [R2] ;  /* 0x0000000002087984 */ /* 0x0002e20000000c00 */
[----:B--2---:R-:W-:-:S03]  /*1650*/  IADD3 R4, R84, 0x36000, RZ ;  /* 0x0003600054047810 */ /* 0x004fc60007ffe0ff */
[----:B----4-:R2:W-:Y:S01]  /*1660*/  @P6 STG.E.128 [R26.64], R32 ;  /* 0x000000201a006986 */ /* 0x0105e2000c101d04 */
[----:B------:R-:W-:Y:S02]  /*1670*/  ISETP.LT.AND P6, PT, R5, 0x200, !P0 ;  /* 0x000002000500780c */ /* 0x000fe400047c1270 */
[----:B------:R-:W-:Y:S01]  /*1680*/  LOP3.LUT R5, R7, 0x50, RZ, 0xfc, !PT ;  /* 0x0000005007057812 */ /* 0x000fe200078efcff */
[----:B------:R4:W-:Y:S01]  /*1690*/  @P5 STG.E.128 [R14.64], R80 ;  /* 0x000000500e005986 */ /* 0x0009e2000c101d04 */
[----:B-1----:R-:W-:Y:S02]  /*16a0*/  IADD3 R2, R84, 0x30000, RZ ;  /* 0x0003000054027810 */ /* 0x002fe40007ffe0ff */
[----:B------:R-:W-:Y:S02]  /*16b0*/  ISETP.LT.AND P5, PT, R5, 0x200, !P0 ;  /* 0x000002000500780c */ /* 0x000fe400047a1270 */
[C---:B------:R-:W-:Y:S01]  /*16c0*/  LOP3.LUT R5, R7.reuse, 0x60, RZ, 0xfc, !PT ;  /* 0x0000006007057812 */ /* 0x040fe200078efcff */
[----:B------:R-:W-:Y:S01]  /*16d0*/  IMAD.WIDE R24, R6, R13, c[0x0][0x170] ;  /* 0x00005c0006187625 */ /* 0x000fe200078e020d */
[----:B------:R-:W-:-:S03]  /*16e0*/  LOP3.LUT R6, R7, 0x58, RZ, 0xfc, !PT ;  /* 0x0000005807067812 */ /* 0x000fc600078efcff */
[-C--:B------:R-:W-:Y:S01]  /*16f0*/  IMAD.WIDE R2, R2, R13.reuse, c[0x0][0x170] ;  /* 0x00005c0002027625 */ /* 0x080fe200078e020d */
[----:B------:R1:W-:Y:S01]  /*1700*/  @P4 STG.E.128 [R24.64], R72 ;  /* 0x0000004818004986 */ /* 0x0003e2000c101d04 */
[----:B------:R-:W-:Y:S02]  /*1710*/  ISETP.LT.AND P4, PT, R6, 0x200, !P0 ;  /* 0x000002000600780c */ /* 0x000fe40004781270 */
[----:B--2---:R-:W-:Y:S02]  /*1720*/  IADD3 R26, R84, 0x2a000, RZ ;  /* 0x0002a000541a7810 */ /* 0x004fe40007ffe0ff */
[C---:B------:R-:W-:Y:S01]  /*1730*/  LOP3.LUT R6, R7.reuse, 0x70, RZ, 0xfc, !PT ;  /* 0x0000007007067812 */ /* 0x040fe200078efcff */
[-C--:B----4-:R-:W-:Y:S01]  /*1740*/  IMAD.WIDE R14, R12, R13.reuse, c[0x0][0x170] ;  /* 0x00005c000c0e7625 */ /* 0x090fe200078e020d */
[C---:B------:R-:W-:Y:S02]  /*1750*/  LOP3.LUT R12, R7.reuse, 0x68, RZ, 0xfc, !PT ;  /* 0x00000068070c7812 */ /* 0x040fe400078efcff */
[----:B------:R-:W-:Y:S01]  /*1760*/  LOP3.LUT R7, R7, 0x78, RZ, 0xfc, !PT ;  /* 0x0000007807077812 */ /* 0x000fe200078efcff */
[----:B------:R-:W-:Y:S01]  /*1770*/  IMAD.WIDE R26, R26, R13, c[0x0][0x170] ;  /* 0x00005c001a1a7625 */ /* 0x000fe200078e020d */
[----:B------:R2:W-:Y:S01]  /*1780*/  @P3 STG.E.128 [R14.64], R76 ;  /* 0x0000004c0e003986 */ /* 0x0005e2000c101d04 */
[----:B------:R-:W-:-:S02]  /*1790*/  ISETP.LT.AND P3, PT, R5, 0x200, !P0 ;  /* 0x000002000500780c */ /* 0x000fc40004761270 */
[----:B------:R-:W-:Y:S01]  /*17a0*/  IMAD.WIDE R4, R4, R13, c[0x0][0x170] ;  /* 0x00005c0004047625 */ /* 0x000fe200078e020d */
[----:B------:R4:W-:Y:S01]  /*17b0*/  @P2 STG.E.128 [R26.64], R56 ;  /* 0x000000381a002986 */ /* 0x0009e2000c101d04 */
[----:B------:R-:W-:Y:S02]  /*17c0*/  ISETP.LT.AND P2, PT, R12, 0x200, !P0 ;  /* 0x000002000c00780c */ /* 0x000fe40004741270 */
[----:B------:R-:W-:Y:S01]  /*17d0*/  IADD3 R12, R84, 0x48000, RZ ;  /* 0x00048000540c7810 */ /* 0x000fe20007ffe0ff */
[----:B------:R3:W-:Y:S01]  /*17e0*/  @P1 STG.E.128 [R2.64], R60 ;  /* 0x0000003c02001986 */ /* 0x0007e2000c101d04 */
[----:B------:R-:W-:Y:S02]  /*17f0*/  ISETP.LT.AND P1, PT, R6, 0x200, !P0 ;  /* 0x000002000600780c */ /* 0x000fe40004721270 */
[----:B------:R-:W-:Y:S01]  /*1800*/  IADD3 R6, R84, 0x3c000, RZ ;  /* 0x0003c00054067810 */ /* 0x000fe20007ffe0ff */
[----:B------:R3:W-:Y:S01]  /*1810*/  @P6 STG.E.128 [R4.64], R64 ;  /* 0x0000004004006986 */ /* 0x0007e2000c101d04 */
[----:B------:R-:W-:-:S02]  /*1820*/  ISETP.LT.AND P0, PT, R7, 0x200, !P0 ;  /* 0x000002000700780c */ /* 0x000fc40004701270 */
[----:B-1----:R-:W-:Y:S01]  /*1830*/  IADD3 R24, R84, 0x4e000, RZ ;  /* 0x0004e00054187810 */ /* 0x002fe20007ffe0ff */
[----:B------:R-:W-:Y:S01]  /*1840*/  IMAD.WIDE R6, R6, R13, c[0x0][0x170] ;  /* 0x00005c0006067625 */ /* 0x000fe200078e020d */
[----:B--2---:R-:W-:-:S03]  /*1850*/  IADD3 R14, R84, 0x42000, RZ ;  /* 0x00042000540e7810 */ /* 0x004fc60007ffe0ff */
[-C--:B------:R-:W-:Y:S01]  /*1860*/  IMAD.WIDE R24, R24, R13.reuse, c[0x0][0x170] ;  /* 0x00005c0018187625 */ /* 0x080fe200078e020d */
[----:B------:R1:W-:Y:S01]  /*1870*/  @P5 STG.E.128 [R6.64], R68 ;  /* 0x0000004406005986 */ /* 0x0003e2000c101d04 */
[----:B----4-:R-:W-:Y:S02]  /*1880*/  IADD3 R26, R84, 0x54000, RZ ;  /* 0x00054000541a7810 */ /* 0x010fe40007ffe0ff */
[----:B------:R-:W-:-:S04]  /*1890*/  IMAD.WIDE R14, R14, R13, c[0x0][0x170] ;  /* 0x00005c000e0e7625 */ /* 0x000fc800078e020d */
[-C--:B---3--:R-:W-:Y:S01]  /*18a0*/  IMAD.WIDE R2, R12, R13.reuse, c[0x0][0x170] ;  /* 0x00005c000c027625 */ /* 0x088fe200078e020d */
[----:B------:R1:W-:Y:S03]  /*18b0*/  @P4 STG.E.128 [R14.64], R28 ;  /* 0x0000001c0e004986 */ /* 0x0003e6000c101d04 */
[----:B------:R-:W-:Y:S01]  /*18c0*/  IMAD.WIDE R26, R26, R13, c[0x0][0x170] ;  /* 0x00005c001a1a7625 */ /* 0x000fe200078e020d */
[----:B------:R1:W-:Y:S04]  /*18d0*/  @P3 STG.E.128 [R2.64], R8 ;  /* 0x0000000802003986 */ /* 0x0003e8000c101d04 */
[----:B------:R1:W-:Y:S04]  /*18e0*/  @P2 STG.E.128 [R24.64], R16 ;  /* 0x0000001018002986 */ /* 0x0003e8000c101d04 */
[----:B------:R1:W-:Y:S01]  /*18f0*/  @P1 STG.E.128 [R26.64], R20 ;  /* 0x000000141a001986 */ /* 0x0003e2000c101d04 */
[----:B------:R-:W-:Y:S05]  /*1900*/  @!P0 EXIT ;  /* 0x000000000000894d */ /* 0x000fea0003800000 */
[----:B-1----:R-:W1:Y:S01]  /*1910*/  LDS.128 R4, [R0+0x1800] ;  /* 0x0018000000047984 */ /* 0x002e620000000c00 */
[----:B------:R-:W-:-:S05]  /*1920*/  IADD3 R2, R84, 0x5a000, RZ ;  /* 0x0005a00054027810 */ /* 0x000fca0007ffe0ff */
[----:B------:R-:W-:-:S05]  /*1930*/  IMAD.WIDE R2, R2, R13, c[0x0][0x170] ;  /* 0x00005c0002027625 */ /* 0x000fca00078e020d */
[----:B-1----:R-:W-:Y:S01]  /*1940*/  STG.E.128 [R2.64], R4 ;  /* 0x0000000402007986 */ /* 0x002fe2000c101d04 */
[----:B------:R-:W-:Y:S05]  /*1950*/  EXIT ;  /* 0x000000000000794d */ /* 0x000fea0003800000 */
.L_x_1:
[----:B------:R-:W-:-:S00]  /*1960*/  BRA `(.L_x_1) ;  /* 0xfffffff000007947 */ /* 0x000fc0000383ffff */
[----:B------:R-:W-:-:S00]  /*1970*/  NOP ;  /* 0x0000000000007918 */ /* 0x000fc00000000000 */
        /* <DEDUP_REMOVED lines=8> */
.L_x_2:


//--------------------- .nv.shared.triton_mm      --------------------------
	.section	.nv.shared.triton_mm,"aw",@nobits
	.sectionflags	@""
	.align	16
